//
// Generated by NVIDIA NVVM Compiler
//
// Compiler Build ID: CL-36424714
// Cuda compilation tools, release 13.0, V13.0.88
// Based on NVVM 20.0.0
//

.version 9.0
.target sm_100
.address_size 64

	// .globl	_Z10matmulLongPxPKxS1_iii
// _ZZ10matmulLongPxPKxS1_iiiE6shareA has been demoted
// _ZZ10matmulLongPxPKxS1_iiiE6shareB has been demoted

.visible .entry _Z10matmulLongPxPKxS1_iii(
	.param .u64 .ptr .align 1 _Z10matmulLongPxPKxS1_iii_param_0,
	.param .u64 .ptr .align 1 _Z10matmulLongPxPKxS1_iii_param_1,
	.param .u64 .ptr .align 1 _Z10matmulLongPxPKxS1_iii_param_2,
	.param .u32 _Z10matmulLongPxPKxS1_iii_param_3,
	.param .u32 _Z10matmulLongPxPKxS1_iii_param_4,
	.param .u32 _Z10matmulLongPxPKxS1_iii_param_5
)
{
	.reg .pred 	%p<24>;
	.reg .b32 	%r<64>;
	.reg .b64 	%rd<101>;
	// demoted variable
	.shared .align 8 .b8 _ZZ10matmulLongPxPKxS1_iiiE6shareA[2048];
	// demoted variable
	.shared .align 8 .b8 _ZZ10matmulLongPxPKxS1_iiiE6shareB[2048];
	ld.param.u64 	%rd37, [_Z10matmulLongPxPKxS1_iii_param_0];
	ld.param.u64 	%rd38, [_Z10matmulLongPxPKxS1_iii_param_1];
	ld.param.u64 	%rd39, [_Z10matmulLongPxPKxS1_iii_param_2];
	ld.param.u32 	%r24, [_Z10matmulLongPxPKxS1_iii_param_3];
	ld.param.u32 	%r25, [_Z10matmulLongPxPKxS1_iii_param_4];
	ld.param.u32 	%r26, [_Z10matmulLongPxPKxS1_iii_param_5];
	mov.u32 	%r27, %ctaid.x;
	shl.b32 	%r1, %r27, 4;
	mov.u32 	%r2, %tid.x;
	add.s32 	%r3, %r1, %r2;
	mov.u32 	%r28, %ctaid.y;
	shl.b32 	%r29, %r28, 4;
	mov.u32 	%r4, %tid.y;
	add.s32 	%r5, %r29, %r4;
	shl.b32 	%r30, %r4, 7;
	mov.u32 	%r31, _ZZ10matmulLongPxPKxS1_iiiE6shareA;
	add.s32 	%r6, %r31, %r30;
	shl.b32 	%r32, %r2, 3;
	add.s32 	%r7, %r6, %r32;
	mov.b64 	%rd84, 0;
	st.shared.u64 	[%r7], %rd84;
	mov.u32 	%r33, _ZZ10matmulLongPxPKxS1_iiiE6shareB;
	add.s32 	%r34, %r33, %r30;
	add.s32 	%r8, %r34, %r32;
	st.shared.u64 	[%r8], %rd84;
	bar.sync 	0;
	setp.lt.s32 	%p1, %r25, -14;
	@%p1 bra 	$L__BB0_39;
	add.s32 	%r36, %r25, -1;
	shr.s32 	%r37, %r36, 31;
	shr.u32 	%r38, %r37, 28;
	add.s32 	%r39, %r36, %r38;
	shr.s32 	%r40, %r39, 4;
	neg.s32 	%r63, %r40;
	mul.lo.s32 	%r9, %r25, %r24;
	mul.lo.s32 	%r10, %r26, %r25;
	add.s32 	%r11, %r33, %r32;
	mad.lo.s32 	%r61, %r25, %r5, %r2;
	mad.lo.s32 	%r43, %r4, %r26, %r2;
	add.s32 	%r60, %r43, %r1;
	shl.b32 	%r15, %r26, 4;
	cvta.to.global.u64 	%rd1, %rd38;
	cvta.to.global.u64 	%rd2, %rd39;
	mov.b64 	%rd84, 0;
	mov.b32 	%r62, 7;
$L__BB0_2:
	setp.ge.u32 	%p2, %r61, %r9;
	@%p2 bra 	$L__BB0_4;
	mul.wide.u32 	%rd42, %r61, 8;
	add.s64 	%rd43, %rd1, %rd42;
	ld.global.u64 	%rd44, [%rd43];
	st.shared.u64 	[%r7], %rd44;
$L__BB0_4:
	setp.ge.u32 	%p3, %r60, %r10;
	@%p3 bra 	$L__BB0_6;
	mul.wide.u32 	%rd45, %r60, 8;
	add.s64 	%rd46, %rd2, %rd45;
	ld.global.u64 	%rd47, [%rd46];
	st.shared.u64 	[%r8], %rd47;
$L__BB0_6:
	bar.sync 	0;
	add.s32 	%r44, %r62, -7;
	setp.ge.s32 	%p4, %r44, %r25;
	@%p4 bra 	$L__BB0_8;
	ld.shared.u64 	%rd48, [%r6];
	ld.shared.u64 	%rd49, [%r11];
	mad.lo.s64 	%rd84, %rd49, %rd48, %rd84;
$L__BB0_8:
	add.s32 	%r45, %r62, -6;
	setp.ge.s32 	%p5, %r45, %r25;
	@%p5 bra 	$L__BB0_10;
	ld.shared.u64 	%rd50, [%r6+8];
	ld.shared.u64 	%rd51, [%r11+128];
	mad.lo.s64 	%rd84, %rd51, %rd50, %rd84;
$L__BB0_10:
	add.s32 	%r46, %r62, -5;
	setp.ge.s32 	%p6, %r46, %r25;
	@%p6 bra 	$L__BB0_12;
	ld.shared.u64 	%rd52, [%r6+16];
	ld.shared.u64 	%rd53, [%r11+256];
	mad.lo.s64 	%rd84, %rd53, %rd52, %rd84;
$L__BB0_12:
	add.s32 	%r47, %r62, -4;
	setp.ge.s32 	%p7, %r47, %r25;
	@%p7 bra 	$L__BB0_14;
	ld.shared.u64 	%rd54, [%r6+24];
	ld.shared.u64 	%rd55, [%r11+384];
	mad.lo.s64 	%rd84, %rd55, %rd54, %rd84;
$L__BB0_14:
	add.s32 	%r48, %r62, -3;
	setp.ge.s32 	%p8, %r48, %r25;
	@%p8 bra 	$L__BB0_16;
	ld.shared.u64 	%rd56, [%r6+32];
	ld.shared.u64 	%rd57, [%r11+512];
	mad.lo.s64 	%rd84, %rd57, %rd56, %rd84;
$L__BB0_16:
	add.s32 	%r49, %r62, -2;
	setp.ge.s32 	%p9, %r49, %r25;
	@%p9 bra 	$L__BB0_18;
	ld.shared.u64 	%rd58, [%r6+40];
	ld.shared.u64 	%rd59, [%r11+640];
	mad.lo.s64 	%rd84, %rd59, %rd58, %rd84;
$L__BB0_18:
	add.s32 	%r50, %r62, -1;
	setp.ge.s32 	%p10, %r50, %r25;
	@%p10 bra 	$L__BB0_20;
	ld.shared.u64 	%rd60, [%r6+48];
	ld.shared.u64 	%rd61, [%r11+768];
	mad.lo.s64 	%rd84, %rd61, %rd60, %rd84;
$L__BB0_20:
	setp.ge.s32 	%p11, %r62, %r25;
	@%p11 bra 	$L__BB0_22;
	ld.shared.u64 	%rd62, [%r6+56];
	ld.shared.u64 	%rd63, [%r11+896];
	mad.lo.s64 	%rd84, %rd63, %rd62, %rd84;
$L__BB0_22:
	add.s32 	%r51, %r62, 1;
	setp.ge.s32 	%p12, %r51, %r25;
	@%p12 bra 	$L__BB0_24;
	ld.shared.u64 	%rd64, [%r6+64];
	ld.shared.u64 	%rd65, [%r11+1024];
	mad.lo.s64 	%rd84, %rd65, %rd64, %rd84;
$L__BB0_24:
	add.s32 	%r52, %r62, 2;
	setp.ge.s32 	%p13, %r52, %r25;
	@%p13 bra 	$L__BB0_26;
	ld.shared.u64 	%rd66, [%r6+72];
	ld.shared.u64 	%rd67, [%r11+1152];
	mad.lo.s64 	%rd84, %rd67, %rd66, %rd84;
$L__BB0_26:
	add.s32 	%r53, %r62, 3;
	setp.ge.s32 	%p14, %r53, %r25;
	@%p14 bra 	$L__BB0_28;
	ld.shared.u64 	%rd68, [%r6+80];
	ld.shared.u64 	%rd69, [%r11+1280];
	mad.lo.s64 	%rd84, %rd69, %rd68, %rd84;
$L__BB0_28:
	add.s32 	%r54, %r62, 4;
	setp.ge.s32 	%p15, %r54, %r25;
	@%p15 bra 	$L__BB0_30;
	ld.shared.u64 	%rd70, [%r6+88];
	ld.shared.u64 	%rd71, [%r11+1408];
	mad.lo.s64 	%rd84, %rd71, %rd70, %rd84;
$L__BB0_30:
	add.s32 	%r55, %r62, 5;
	setp.ge.s32 	%p16, %r55, %r25;
	@%p16 bra 	$L__BB0_32;
	ld.shared.u64 	%rd72, [%r6+96];
	ld.shared.u64 	%rd73, [%r11+1536];
	mad.lo.s64 	%rd84, %rd73, %rd72, %rd84;
$L__BB0_32:
	add.s32 	%r56, %r62, 6;
	setp.ge.s32 	%p17, %r56, %r25;
	@%p17 bra 	$L__BB0_34;
	ld.shared.u64 	%rd74, [%r6+104];
	ld.shared.u64 	%rd75, [%r11+1664];
	mad.lo.s64 	%rd84, %rd75, %rd74, %rd84;
$L__BB0_34:
	add.s32 	%r57, %r62, 7;
	setp.ge.s32 	%p18, %r57, %r25;
	@%p18 bra 	$L__BB0_36;
	ld.shared.u64 	%rd76, [%r6+112];
	ld.shared.u64 	%rd77, [%r11+1792];
	mad.lo.s64 	%rd84, %rd77, %rd76, %rd84;
$L__BB0_36:
	add.s32 	%r58, %r62, 8;
	setp.ge.s32 	%p19, %r58, %r25;
	@%p19 bra 	$L__BB0_38;
	ld.shared.u64 	%rd78, [%r6+120];
	ld.shared.u64 	%rd79, [%r11+1920];
	mad.lo.s64 	%rd84, %rd79, %rd78, %rd84;
$L__BB0_38:
	bar.sync 	0;
	add.s32 	%r63, %r63, 1;
	add.s32 	%r62, %r62, 16;
	add.s32 	%r61, %r61, 16;
	add.s32 	%r60, %r60, %r15;
	setp.ne.s32 	%p20, %r63, 1;
	@%p20 bra 	$L__BB0_2;
$L__BB0_39:
	setp.ge.s32 	%p21, %r5, %r24;
	setp.ge.s32 	%p22, %r3, %r26;
	or.pred  	%p23, %p21, %p22;
	@%p23 bra 	$L__BB0_41;
	mad.lo.s32 	%r59, %r26, %r5, %r3;
	cvta.to.global.u64 	%rd80, %rd37;
	mul.wide.s32 	%rd81, %r59, 8;
	add.s64 	%rd82, %rd80, %rd81;
	st.global.u64 	[%rd82], %rd84;
$L__BB0_41:
	ret;

}


// ===== COMPILED SASS (sm_100) =====

	.target	sm_100

	.elftype	@"ET_EXEC"


//--------------------- .note.nv.tkinfo           --------------------------
	.section	.note.nv.tkinfo,"",@"SHT_NOTE"
	.sectionflags	@"SHF_NOTE_NV_TKINFO"
	.tkinfo
        /*0018*/ 	.word	0x00000002
        /*0030*/ 	.string	""
        /*0030*/ 	.string	"ptxas"
        /*0030*/ 	.string	"Cuda compilation tools, release 13.0, V13.0.88"
        /*0030*/ 	.string	"Build cuda_13.0.r13.0/compiler.36424714_0"
        /*0030*/ 	.string	"-arch sm_100 -m 64 "



//--------------------- .note.nv.cuinfo           --------------------------
	.section	.note.nv.cuinfo,"",@"SHT_NOTE"
	.sectionflags	@"SHF_NOTE_NV_CUINFO"
        /*0018*/ 	.short	0x0002
        /*001a*/ 	.short	0x0064
        /*001c*/ 	.short	0x0082
	.zero		2


//--------------------- .nv.info                  --------------------------
	.section	.nv.info,"",@"SHT_CUDA_INFO"
	.align	4


	//----- nvinfo : EIATTR_REGCOUNT
	.align		4
        /*0000*/ 	.byte	0x04, 0x2f
        /*0002*/ 	.short	(.L_1 - .L_0)
	.align		4
.L_0:
        /*0004*/ 	.word	index@(_Z10matmulLongPxPKxS1_iii)
        /*0008*/ 	.word	0x00000014


	//----- nvinfo : EIATTR_FRAME_SIZE
	.align		4
.L_1:
        /*000c*/ 	.byte	0x04, 0x11
        /*000e*/ 	.short	(.L_3 - .L_2)
	.align		4
.L_2:
        /*0010*/ 	.word	index@(_Z10matmulLongPxPKxS1_iii)
        /*0014*/ 	.word	0x00000000


	//----- nvinfo : EIATTR_MIN_STACK_SIZE
	.align		4
.L_3:
        /*0018*/ 	.byte	0x04, 0x12
        /*001a*/ 	.short	(.L_5 - .L_4)
	.align		4
.L_4:
        /*001c*/ 	.word	index@(_Z10matmulLongPxPKxS1_iii)
        /*0020*/ 	.word	0x00000000
.L_5:


//--------------------- .nv.compat                --------------------------
	.section	.nv.compat,"",@"SHT_CUDA_COMPAT_INFO"
	.align	4
        /*0000*/ 	.byte	0x02, 0x09, 0x00, 0x00, 0x02, 0x02, 0x01, 0x00, 0x02, 0x05, 0x05, 0x00, 0x03, 0x07, 0x01, 0x01
        /*0010*/ 	.byte	0x02, 0x03, 0x00, 0x00, 0x02, 0x06, 0x01, 0x00, 0x04, 0x0b, 0x08, 0x00, 0x09, 0x00, 0x00, 0x00
        /*0020*/ 	.byte	0x00, 0x00, 0x00, 0x00


//--------------------- .nv.info._Z10matmulLongPxPKxS1_iii --------------------------
	.section	.nv.info._Z10matmulLongPxPKxS1_iii,"",@"SHT_CUDA_INFO"
	.sectionflags	@""
	.align	4


	//----- nvinfo : EIATTR_CUDA_API_VERSION
	.align		4
        /*0000*/ 	.byte	0x04, 0x37
        /*0002*/ 	.short	(.L_7 - .L_6)
.L_6:
        /*0004*/ 	.word	0x00000082


	//----- nvinfo : EIATTR_KPARAM_INFO
	.align		4
.L_7:
        /*0008*/ 	.byte	0x04, 0x17
        /*000a*/ 	.short	(.L_9 - .L_8)
.L_8:
        /*000c*/ 	.word	0x00000000
        /*0010*/ 	.short	0x0005
        /*0012*/ 	.short	0x0020
        /*0014*/ 	.byte	0x00, 0xf0, 0x11, 0x00


	//----- nvinfo : EIATTR_KPARAM_INFO
	.align		4
.L_9:
        /*0018*/ 	.byte	0x04, 0x17
        /*001a*/ 	.short	(.L_11 - .L_10)
.L_10:
        /*001c*/ 	.word	0x00000000
        /*0020*/ 	.short	0x0004
        /*0022*/ 	.short	0x001c
        /*0024*/ 	.byte	0x00, 0xf0, 0x11, 0x00


	//----- nvinfo : EIATTR_KPARAM_INFO
	.align		4
.L_11:
        /*0028*/ 	.byte	0x04, 0x17
        /*002a*/ 	.short	(.L_13 - .L_12)
.L_12:
        /*002c*/ 	.word	0x00000000
        /*0030*/ 	.short	0x0003
        /*0032*/ 	.short	0x0018
        /*0034*/ 	.byte	0x00, 0xf0, 0x11, 0x00


	//----- nvinfo : EIATTR_KPARAM_INFO
	.align		4
.L_13:
        /*0038*/ 	.byte	0x04, 0x17
        /*003a*/ 	.short	(.L_15 - .L_14)
.L_14:
        /*003c*/ 	.word	0x00000000
        /*0040*/ 	.short	0x0002
        /*0042*/ 	.short	0x0010
        /*0044*/ 	.byte	0x00, 0xf5, 0x21, 0x00


	//----- nvinfo : EIATTR_KPARAM_INFO
	.align		4
.L_15:
        /*0048*/ 	.byte	0x04, 0x17
        /*004a*/ 	.short	(.L_17 - .L_16)
.L_16:
        /*004c*/ 	.word	0x00000000
        /*0050*/ 	.short	0x0001
        /*0052*/ 	.short	0x0008
        /*0054*/ 	.byte	0x00, 0xf5, 0x21, 0x00


	//----- nvinfo : EIATTR_KPARAM_INFO
	.align		4
.L_17:
        /*0058*/ 	.byte	0x04, 0x17
        /*005a*/ 	.short	(.L_19 - .L_18)
.L_18:
        /*005c*/ 	.word	0x00000000
        /*0060*/ 	.short	0x0000
        /*0062*/ 	.short	0x0000
        /*0064*/ 	.byte	0x00, 0xf5, 0x21, 0x00


	//----- nvinfo : EIATTR_SPARSE_MMA_MASK
	.align		4
.L_19:
        /*0068*/ 	.byte	0x03, 0x50
        /*006a*/ 	.short	0x0000


	//----- nvinfo : EIATTR_MAXREG_COUNT
	.align		4
        /*006c*/ 	.byte	0x03, 0x1b
        /*006e*/ 	.short	0x00ff


	//----- nvinfo : EIATTR_NUM_BARRIERS
	.align		4
        /*0070*/ 	.byte	0x02, 0x4c
        /*0072*/ 	.byte	0x01
	.zero		1


	//----- nvinfo : EIATTR_MERCURY_ISA_VERSION
	.align		4
        /*0074*/ 	.byte	0x03, 0x5f
        /*0076*/ 	.short	0x0101


	//----- nvinfo : EIATTR_VRC_CTA_INIT_COUNT
	.align		4
        /*0078*/ 	.byte	0x02, 0x4a
	.zero		1
	.zero		1


	//----- nvinfo : EIATTR_EXIT_INSTR_OFFSETS
	.align		4
        /*007c*/ 	.byte	0x04, 0x1c
        /*007e*/ 	.short	(.L_21 - .L_20)


	//   ....[0]....
.L_20:
        /*0080*/ 	.word	0x00000e20


	//   ....[1]....
        /*0084*/ 	.word	0x00000e80


	//----- nvinfo : EIATTR_CBANK_PARAM_SIZE
	.align		4
.L_21:
        /*0088*/ 	.byte	0x03, 0x19
        /*008a*/ 	.short	0x0024


	//----- nvinfo : EIATTR_PARAM_CBANK
	.align		4
        /*008c*/ 	.byte	0x04, 0x0a
        /*008e*/ 	.short	(.L_23 - .L_22)
	.align		4
.L_22:
        /*0090*/ 	.word	index@(.nv.constant0._Z10matmulLongPxPKxS1_iii)
        /*0094*/ 	.short	0x0380
        /*0096*/ 	.short	0x0024


	//----- nvinfo : EIATTR_SW_WAR
	.align		4
.L_23:
        /*0098*/ 	.byte	0x04, 0x36
        /*009a*/ 	.short	(.L_25 - .L_24)
.L_24:
        /*009c*/ 	.word	0x00000008
.L_25:


//--------------------- .nv.callgraph             --------------------------
	.section	.nv.callgraph,"",@"SHT_CUDA_CALLGRAPH"
	.align	4
	.sectionentsize	8
	.align		4
        /*0000*/ 	.word	0x00000000
	.align		4
        /*0004*/ 	.word	0xffffffff
	.align		4
        /*0008*/ 	.word	0x00000000
	.align		4
        /*000c*/ 	.word	0xfffffffe
	.align		4
        /*0010*/ 	.word	0x00000000
	.align		4
        /*0014*/ 	.word	0xfffffffd
	.align		4
        /*0018*/ 	.word	0x00000000
	.align		4
        /*001c*/ 	.word	0xfffffffc


//--------------------- .text._Z10matmulLongPxPKxS1_iii --------------------------
	.section	.text._Z10matmulLongPxPKxS1_iii,"ax",@progbits
	.align	128
        .global         _Z10matmulLongPxPKxS1_iii
        .type           _Z10matmulLongPxPKxS1_iii,@function
        .size           _Z10matmulLongPxPKxS1_iii,(.L_x_19 - _Z10matmulLongPxPKxS1_iii)
        .other          _Z10matmulLongPxPKxS1_iii,@"STO_CUDA_ENTRY STV_DEFAULT"
_Z10matmulLongPxPKxS1_iii:
.text._Z10matmulLongPxPKxS1_iii:
[----:B------:R-:W-:Y:S01]  /*0000*/  LDC R1, c[0x0][0x37c] ;  /* 0x0000df00ff017b82 */ /* 0x000fe20000000800 */
[----:B------:R-:W0:Y:S07]  /*0010*/  S2R R9, SR_TID.Y ;  /* 0x0000000000097919 */ /* 0x000e2e0000002200 */
[----:B------:R-:W1:Y:S01]  /*0020*/  S2UR UR6, SR_CgaCtaId ;  /* 0x00000000000679c3 */ /* 0x000e620000008800 */
[----:B------:R-:W-:Y:S01]  /*0030*/  UMOV UR4, 0x400 ;  /* 0x0000040000047882 */ /* 0x000fe20000000000 */
[----:B------:R-:W2:Y:S01]  /*0040*/  LDCU UR9, c[0x0][0x39c] ;  /* 0x00007380ff0977ac */ /* 0x000ea20008000800 */
[----:B------:R-:W3:Y:S01]  /*0050*/  S2R R11, SR_TID.X ;  /* 0x00000000000b7919 */ /* 0x000ee20000002100 */
[----:B------:R-:W-:Y:S01]  /*0060*/  HFMA2 R12, -RZ, RZ, 0, 0 ;  /* 0x00000000ff0c7431 */ /* 0x000fe200000001ff */
[----:B------:R-:W-:Y:S01]  /*0070*/  MOV R5, RZ ;  /* 0x000000ff00057202 */ /* 0x000fe20000000f00 */
[----:B------:R-:W-:Y:S01]  /*0080*/  UIADD3 UR5, UPT, UPT, UR4, 0x800, URZ ;  /* 0x0000080004057890 */ /* 0x000fe2000fffe0ff */
[----:B------:R-:W4:Y:S01]  /*0090*/  S2R R6, SR_CTAID.Y ;  /* 0x0000000000067919 */ /* 0x000f220000002600 */
[----:B------:R-:W0:Y:S01]  /*00a0*/  LDCU.64 UR24, c[0x0][0x358] ;  /* 0x00006b00ff1877ac */ /* 0x000e220008000a00 */
[----:B------:R-:W5:Y:S01]  /*00b0*/  S2R R4, SR_CTAID.X ;  /* 0x0000000000047919 */ /* 0x000f620000002500 */
[----:B--2---:R-:W-:-:S02]  /*00c0*/  UISETP.GE.AND UP0, UPT, UR9, -0xe, UPT ;  /* 0xfffffff20900788c */ /* 0x004fc4000bf06270 */
[----:B-1----:R-:W-:Y:S02]  /*00d0*/  ULEA UR4, UR6, UR4, 0x18 ;  /* 0x0000000406047291 */ /* 0x002fe4000f8ec0ff */
[----:B------:R-:W-:-:S04]  /*00e0*/  ULEA UR5, UR6, UR5, 0x18 ;  /* 0x0000000506057291 */ /* 0x000fc8000f8ec0ff */
[C---:B0-----:R-:W-:Y:S02]  /*00f0*/  LEA R0, R9.reuse, UR4, 0x7 ;  /* 0x0000000409007c11 */ /* 0x041fe4000f8e38ff */
[----:B------:R-:W-:Y:S02]  /*0100*/  LEA R3, R9, UR5, 0x7 ;  /* 0x0000000509037c11 */ /* 0x000fe4000f8e38ff */
[C---:B---3--:R-:W-:Y:S02]  /*0110*/  LEA R2, R11.reuse, R0, 0x3 ;  /* 0x000000000b027211 */ /* 0x048fe400078e18ff */
[----:B------:R-:W-:Y:S02]  /*0120*/  LEA R3, R11, R3, 0x3 ;  /* 0x000000030b037211 */ /* 0x000fe400078e18ff */
[----:B----4-:R-:W-:Y:S01]  /*0130*/  LEA R6, R6, R9, 0x4 ;  /* 0x0000000906067211 */ /* 0x010fe200078e20ff */
[----:B------:R0:W-:Y:S01]  /*0140*/  STS.64 [R2], RZ ;  /* 0x000000ff02007388 */ /* 0x0001e20000000a00 */
[----:B-----5:R-:W-:-:S03]  /*0150*/  LEA R7, R4, R11, 0x4 ;  /* 0x0000000b04077211 */ /* 0x020fc600078e20ff */
[----:B------:R0:W-:Y:S01]  /*0160*/  STS.64 [R3], RZ ;  /* 0x000000ff03007388 */ /* 0x0001e20000000a00 */
[----:B------:R-:W-:Y:S06]  /*0170*/  BAR.SYNC.DEFER_BLOCKING 0x0 ;  /* 0x0000000000007b1d */ /* 0x000fec0000010000 */
[----:B------:R-:W-:Y:S05]  /*0180*/  BRA.U !UP0, `(.L_x_0) ;  /* 0x0000000d08147547 */ /* 0x000fea000b800000 */
[----:B------:R-:W1:Y:S01]  /*0190*/  LDCU UR8, c[0x0][0x3a0] ;  /* 0x00007400ff0877ac */ /* 0x000e620008000800 */
[----:B------:R-:W2:Y:S01]  /*01a0*/  LDC R8, c[0x0][0x3a0] ;  /* 0x0000e800ff087b82 */ /* 0x000ea20000000800 */
[----:B------:R-:W-:Y:S01]  /*01b0*/  LEA R10, R11, UR5, 0x3 ;  /* 0x000000050b0a7c11 */ /* 0x000fe2000f8e18ff */
[----:B------:R-:W3:Y:S01]  /*01c0*/  LDCU UR7, c[0x0][0x398] ;  /* 0x00007300ff0777ac */ /* 0x000ee20008000800 */
[----:B------:R-:W-:Y:S02]  /*01d0*/  MOV R12, RZ ;  /* 0x000000ff000c7202 */ /* 0x000fe40000000f00 */
[----:B------:R-:W-:Y:S01]  /*01e0*/  MOV R5, RZ ;  /* 0x000000ff00057202 */ /* 0x000fe20000000f00 */
[----:B------:R-:W-:Y:S01]  /*01f0*/  UIADD3 UR4, UPT, UPT, UR9, -0x1, URZ ;  /* 0xffffffff09047890 */ /* 0x000fe2000fffe0ff */
[----:B------:R-:W4:Y:S03]  /*0200*/  LDCU UR23, c[0x0][0x39c] ;  /* 0x00007380ff1777ac */ /* 0x000f260008000800 */
[----:B------:R-:W-:Y:S01]  /*0210*/  USHF.R.S32.HI UR6, URZ, 0x1f, UR4 ;  /* 0x0000001fff067899 */ /* 0x000fe20008011404 */
[----:B-1----:R-:W-:-:S03]  /*0220*/  IMAD R9, R9, UR8, R11 ;  /* 0x0000000809097c24 */ /* 0x002fc6000f8e020b */
[----:B------:R-:W-:Y:S02]  /*0230*/  ULEA.HI UR6, UR6, UR4, URZ, 0x4 ;  /* 0x0000000406067291 */ /* 0x000fe4000f8f20ff */
[----:B---3--:R-:W-:Y:S01]  /*0240*/  UIMAD UR4, UR9, UR7, URZ ;  /* 0x00000007090472a4 */ /* 0x008fe2000f8e02ff */
[----:B------:R-:W-:Y:S01]  /*0250*/  LEA R9, R4, R9, 0x4 ;  /* 0x0000000904097211 */ /* 0x000fe200078e20ff */
[----:B------:R-:W-:Y:S01]  /*0260*/  USHF.R.S32.HI UR6, URZ, 0x4, UR6 ;  /* 0x00000004ff067899 */ /* 0x000fe20008011406 */
[----:B------:R-:W-:Y:S01]  /*0270*/  IMAD R4, R6, UR9, R11 ;  /* 0x0000000906047c24 */ /* 0x000fe2000f8e020b */
[----:B------:R-:W-:Y:S02]  /*0280*/  UIMAD UR7, UR9, UR8, URZ ;  /* 0x00000008090772a4 */ /* 0x000fe4000f8e02ff */
[----:B------:R-:W-:Y:S01]  /*0290*/  UIADD3 UR6, UPT, UPT, -UR6, URZ, URZ ;  /* 0x000000ff06067290 */ /* 0x000fe2000fffe1ff */
[----:B----4-:R-:W-:-:S11]  /*02a0*/  UMOV UR8, 0x7 ;  /* 0x0000000700087882 */ /* 0x010fd60000000000 */
.L_x_17:
[----:B------:R-:W-:Y:S02]  /*02b0*/  ISETP.GE.U32.AND P0, PT, R4, UR4, PT ;  /* 0x0000000404007c0c */ /* 0x000fe4000bf06070 */
[----:B------:R-:W-:-:S11]  /*02c0*/  ISETP.GE.U32.AND P1, PT, R9, UR7, PT ;  /* 0x0000000709007c0c */ /* 0x000fd6000bf26070 */
[----:B-1----:R-:W1:Y:S08]  /*02d0*/  @!P0 LDC.64 R14, c[0x0][0x388] ;  /* 0x0000e200ff0e8b82 */ /* 0x002e700000000a00 */
[----:B------:R-:W3:Y:S01]  /*02e0*/  @!P1 LDC.64 R16, c[0x0][0x390] ;  /* 0x0000e400ff109b82 */ /* 0x000ee20000000a00 */
[----:B-1----:R-:W-:-:S06]  /*02f0*/  @!P0 IMAD.WIDE.U32 R14, R4, 0x8, R14 ;  /* 0x00000008040e8825 */ /* 0x002fcc00078e000e */
[----:B------:R-:W4:Y:S01]  /*0300*/  @!P0 LDG.E.64 R14, desc[UR24][R14.64] ;  /* 0x000000180e0e8981 */ /* 0x000f22000c1e1b00 */
[----:B---3--:R-:W-:-:S06]  /*0310*/  @!P1 IMAD.WIDE.U32 R16, R9, 0x8, R16 ;  /* 0x0000000809109825 */ /* 0x008fcc00078e0010 */
[----:B------:R-:W3:Y:S01]  /*0320*/  @!P1 LDG.E.64 R16, desc[UR24][R16.64] ;  /* 0x0000001810109981 */ /* 0x000ee2000c1e1b00 */
[----:B------:R-:W-:-:S04]  /*0330*/  UIADD3 UR9, UPT, UPT, UR8, -0x7, URZ ;  /* 0xfffffff908097890 */ /* 0x000fc8000fffe0ff */
[----:B------:R-:W-:Y:S02]  /*0340*/  UISETP.GE.AND UP6, UPT, UR9, UR23, UPT ;  /* 0x000000170900728c */ /* 0x000fe4000bfc6270 */
[----:B------:R-:W-:Y:S02]  /*0350*/  UIADD3 UR5, UPT, UPT, UR8, 0x3, URZ ;  /* 0x0000000308057890 */ /* 0x000fe4000fffe0ff */
[----:B------:R-:W-:Y:S02]  /*0360*/  UIADD3 UR6, UPT, UPT, UR6, 0x1, URZ ;  /* 0x0000000106067890 */ /* 0x000fe4000fffe0ff */
[----:B------:R-:W-:Y:S02]  /*0370*/  UISETP.GE.AND UP3, UPT, UR5, UR23, UPT ;  /* 0x000000170500728c */ /* 0x000fe4000bf66270 */
[----:B------:R-:W-:Y:S02]  /*0380*/  UIADD3 UR18, UPT, UPT, UR8, 0x4, URZ ;  /* 0x0000000408127890 */ /* 0x000fe4000fffe0ff */
[----:B------:R-:W-:-:S02]  /*0390*/  UIADD3 UR19, UPT, UPT, UR8, 0x5, URZ ;  /* 0x0000000508137890 */ /* 0x000fc4000fffe0ff */
[----:B------:R-:W-:Y:S02]  /*03a0*/  UIADD3 UR20, UPT, UPT, UR8, 0x6, URZ ;  /* 0x0000000608147890 */ /* 0x000fe4000fffe0ff */
[----:B------:R-:W-:Y:S02]  /*03b0*/  UIADD3 UR21, UPT, UPT, UR8, 0x7, URZ ;  /* 0x0000000708157890 */ /* 0x000fe4000fffe0ff */
[----:B------:R-:W-:Y:S02]  /*03c0*/  UIADD3 UR22, UPT, UPT, UR8, 0x8, URZ ;  /* 0x0000000808167890 */ /* 0x000fe4000fffe0ff */
[----:B------:R-:W-:Y:S02]  /*03d0*/  UP2UR UR5, UPR, URZ, 0x8 ;  /* 0x00000008ff057883 */ /* 0x000fe40008000000 */
[----:B------:R-:W-:Y:S02]  /*03e0*/  UIADD3 UR10, UPT, UPT, UR8, -0x6, URZ ;  /* 0xfffffffa080a7890 */ /* 0x000fe4000fffe0ff */
[----:B------:R-:W-:-:S02]  /*03f0*/  UIADD3 UR11, UPT, UPT, UR8, -0x5, URZ ;  /* 0xfffffffb080b7890 */ /* 0x000fc4000fffe0ff */
[----:B------:R-:W-:Y:S02]  /*0400*/  UIADD3 UR12, UPT, UPT, UR8, -0x4, URZ ;  /* 0xfffffffc080c7890 */ /* 0x000fe4000fffe0ff */
[----:B------:R-:W-:Y:S02]  /*0410*/  UIADD3 UR13, UPT, UPT, UR8, -0x3, URZ ;  /* 0xfffffffd080d7890 */ /* 0x000fe4000fffe0ff */
[----:B------:R-:W-:Y:S02]  /*0420*/  UIADD3 UR14, UPT, UPT, UR8, -0x2, URZ ;  /* 0xfffffffe080e7890 */ /* 0x000fe4000fffe0ff */
[----:B------:R-:W-:Y:S02]  /*0430*/  UIADD3 UR15, UPT, UPT, UR8, -0x1, URZ ;  /* 0xffffffff080f7890 */ /* 0x000fe4000fffe0ff */
[----:B------:R-:W-:Y:S02]  /*0440*/  UIADD3 UR16, UPT, UPT, UR8, 0x1, URZ ;  /* 0x0000000108107890 */ /* 0x000fe4000fffe0ff */
[----:B------:R-:W-:-:S02]  /*0450*/  UIADD3 UR17, UPT, UPT, UR8, 0x2, URZ ;  /* 0x0000000208117890 */ /* 0x000fc4000fffe0ff */
[----:B------:R-:W-:Y:S02]  /*0460*/  UISETP.NE.AND UP0, UPT, UR6, 0x1, UPT ;  /* 0x000000010600788c */ /* 0x000fe4000bf05270 */
[----:B------:R-:W-:Y:S02]  /*0470*/  UISETP.GE.AND UP1, UPT, UR18, UR23, UPT ;  /* 0x000000171200728c */ /* 0x000fe4000bf26270 */
[----:B------:R-:W-:Y:S02]  /*0480*/  UISETP.GE.AND UP2, UPT, UR19, UR23, UPT ;  /* 0x000000171300728c */ /* 0x000fe4000bf46270 */
[----:B------:R-:W-:Y:S02]  /*0490*/  UISETP.GE.AND UP3, UPT, UR20, UR23, UPT ;  /* 0x000000171400728c */ /* 0x000fe4000bf66270 */
[----:B------:R-:W-:Y:S02]  /*04a0*/  UISETP.GE.AND UP4, UPT, UR21, UR23, UPT ;  /* 0x000000171500728c */ /* 0x000fe4000bf86270 */
[----:B------:R-:W-:Y:S01]  /*04b0*/  UISETP.GE.AND UP5, UPT, UR22, UR23, UPT ;  /* 0x000000171600728c */ /* 0x000fe2000bfa6270 */
[----:B----4-:R1:W-:Y:S04]  /*04c0*/  @!P0 STS.64 [R2], R14 ;  /* 0x0000000e02008388 */ /* 0x0103e80000000a00 */
[----:B---3--:R1:W-:Y:S01]  /*04d0*/  @!P1 STS.64 [R3], R16 ;  /* 0x0000001003009388 */ /* 0x0083e20000000a00 */
[----:B------:R-:W-:Y:S06]  /*04e0*/  BAR.SYNC.DEFER_BLOCKING 0x0 ;  /* 0x0000000000007b1d */ /* 0x000fec0000010000 */
[----:B------:R-:W-:Y:S05]  /*04f0*/  BRA.U UP6, `(.L_x_1) ;  /* 0x00000001061c7547 */ /* 0x000fea000b800000 */
[----:B-1----:R-:W-:Y:S01]  /*0500*/  LDS.64 R14, [R0] ;  /* 0x00000000000e7984 */ /* 0x002fe20000000a00 */
[----:B------:R-:W-:-:S03]  /*0510*/  MOV R13, R5 ;  /* 0x00000005000d7202 */ /* 0x000fc60000000f00 */
[----:B------:R-:W1:Y:S02]  /*0520*/  LDS.64 R16, [R10] ;  /* 0x000000000a107984 */ /* 0x000e640000000a00 */
[----:B-1----:R-:W-:Y:S02]  /*0530*/  IMAD R11, R17, R14, RZ ;  /* 0x0000000e110b7224 */ /* 0x002fe400078e02ff */
[----:B------:R-:W-:-:S04]  /*0540*/  IMAD.WIDE.U32 R12, R14, R16, R12 ;  /* 0x000000100e0c7225 */ /* 0x000fc800078e000c */
[----:B------:R-:W-:-:S05]  /*0550*/  IMAD R11, R15, R16, R11 ;  /* 0x000000100f0b7224 */ /* 0x000fca00078e020b */
[----:B------:R-:W-:-:S07]  /*0560*/  IADD3 R5, PT, PT, R13, R11, RZ ;  /* 0x0000000b0d057210 */ /* 0x000fce0007ffe0ff */
.L_x_1:
[----:B------:R-:W-:-:S09]  /*0570*/  UISETP.GE.AND UP6, UPT, UR10, UR23, UPT ;  /* 0x000000170a00728c */ /* 0x000fd2000bfc6270 */
[----:B------:R-:W-:Y:S05]  /*0580*/  BRA.U UP6, `(.L_x_2) ;  /* 0x00000001061c7547 */ /* 0x000fea000b800000 */
[----:B-1----:R-:W-:Y:S01]  /*0590*/  LDS.64 R16, [R0+0x8] ;  /* 0x0000080000107984 */ /* 0x002fe20000000a00 */
[----:B------:R-:W-:-:S03]  /*05a0*/  MOV R13, R5 ;  /* 0x00000005000d7202 */ /* 0x000fc60000000f00 */
[----:B------:R-:W1:Y:S02]  /*05b0*/  LDS.64 R14, [R10+0x80] ;  /* 0x000080000a0e7984 */ /* 0x000e640000000a00 */
[-C--:B-1----:R-:W-:Y:S02]  /*05c0*/  IMAD R11, R15, R16.reuse, RZ ;  /* 0x000000100f0b7224 */ /* 0x082fe400078e02ff */
[----:B------:R-:W-:-:S04]  /*05d0*/  IMAD.WIDE.U32 R12, R14, R16, R12 ;  /* 0x000000100e0c7225 */ /* 0x000fc800078e000c */
[----:B------:R-:W-:-:S05]  /*05e0*/  IMAD R11, R14, R17, R11 ;  /* 0x000000110e0b7224 */ /* 0x000fca00078e020b */
[----:B------:R-:W-:-:S07]  /*05f0*/  IADD3 R5, PT, PT, R13, R11, RZ ;  /* 0x0000000b0d057210 */ /* 0x000fce0007ffe0ff */
.L_x_2:
[----:B------:R-:W-:-:S09]  /*0600*/  UISETP.GE.AND UP6, UPT, UR11, UR23, UPT ;  /* 0x000000170b00728c */ /* 0x000fd2000bfc6270 */
[----:B------:R-:W-:Y:S05]  /*0610*/  BRA.U UP6, `(.L_x_3) ;  /* 0x00000001061c7547 */ /* 0x000fea000b800000 */
[----:B-1----:R-:W-:Y:S01]  /*0620*/  LDS.64 R14, [R0+0x10] ;  /* 0x00001000000e7984 */ /* 0x002fe20000000a00 */
[----:B------:R-:W-:-:S03]  /*0630*/  MOV R13, R5 ;  /* 0x00000005000d7202 */ /* 0x000fc60000000f00 */
[----:B------:R-:W1:Y:S02]  /*0640*/  LDS.64 R16, [R10+0x100] ;  /* 0x000100000a107984 */ /* 0x000e640000000a00 */
[----:B-1----:R-:W-:Y:S02]  /*0650*/  IMAD R11, R17, R14, RZ ;  /* 0x0000000e110b7224 */ /* 0x002fe400078e02ff */
[----:B------:R-:W-:-:S04]  /*0660*/  IMAD.WIDE.U32 R12, R14, R16, R12 ;  /* 0x000000100e0c7225 */ /* 0x000fc800078e000c */
[----:B------:R-:W-:-:S05]  /*0670*/  IMAD R11, R15, R16, R11 ;  /* 0x000000100f0b7224 */ /* 0x000fca00078e020b */
[----:B------:R-:W-:-:S07]  /*0680*/  IADD3 R5, PT, PT, R13, R11, RZ ;  /* 0x0000000b0d057210 */ /* 0x000fce0007ffe0ff */
.L_x_3:
        /* <DEDUP_REMOVED lines=9> */
.L_x_4:
        /* <DEDUP_REMOVED lines=9> */
.L_x_5:
        /* <DEDUP_REMOVED lines=9> */
.L_x_6:
        /* <DEDUP_REMOVED lines=9> */
.L_x_7:
        /* <DEDUP_REMOVED lines=9> */
.L_x_8:
        /* <DEDUP_REMOVED lines=9> */
.L_x_9:
        /* <DEDUP_REMOVED lines=9> */
.L_x_10:
[----:B------:R-:W-:-:S09]  /*0a80*/  UISETP.NE.AND UP6, UPT, UR5, URZ, UPT ;  /* 0x000000ff0500728c */ /* 0x000fd2000bfc5270 */
        /* <DEDUP_REMOVED lines=8> */
.L_x_11:
        /* <DEDUP_REMOVED lines=8> */
.L_x_12:
        /* <DEDUP_REMOVED lines=8> */
.L_x_13:
        /* <DEDUP_REMOVED lines=8> */
.L_x_14:
        /* <DEDUP_REMOVED lines=8> */
.L_x_15:
        /* <DEDUP_REMOVED lines=8> */
.L_x_16:
[----:B------:R-:W-:Y:S01]  /*0d90*/  BAR.SYNC.DEFER_BLOCKING 0x0 ;  /* 0x0000000000007b1d */ /* 0x000fe20000010000 */
[----:B------:R-:W-:Y:S01]  /*0da0*/  IADD3 R4, PT, PT, R4, 0x10, RZ ;  /* 0x0000001004047810 */ /* 0x000fe20007ffe0ff */
[----:B------:R-:W-:Y:S01]  /*0db0*/  UIADD3 UR8, UPT, UPT, UR8, 0x10, URZ ;  /* 0x0000001008087890 */ /* 0x000fe2000fffe0ff */
[----:B--2---:R-:W-:-:S03]  /*0dc0*/  LEA R9, R8, R9, 0x4 ;  /* 0x0000000908097211 */ /* 0x004fc600078e20ff */
[----:B------:R-:W-:Y:S08]  /*0dd0*/  BRA.U UP0, `(.L_x_17) ;  /* 0xfffffff500347547 */ /* 0x000ff0000b83ffff */
.L_x_0:
[----:B------:R-:W2:Y:S01]  /*0de0*/  LDCU UR4, c[0x0][0x3a0] ;  /* 0x00007400ff0477ac */ /* 0x000ea20008000800 */
[----:B------:R-:W3:Y:S01]  /*0df0*/  LDCU UR5, c[0x0][0x398] ;  /* 0x00007300ff0577ac */ /* 0x000ee20008000800 */
[----:B--2---:R-:W-:-:S04]  /*0e00*/  ISETP.GE.AND P0, PT, R7, UR4, PT ;  /* 0x0000000407007c0c */ /* 0x004fc8000bf06270 */
[----:B---3--:R-:W-:-:S13]  /*0e10*/  ISETP.GE.OR P0, PT, R6, UR5, P0 ;  /* 0x0000000506007c0c */ /* 0x008fda0008706670 */
[----:B------:R-:W-:Y:S05]  /*0e20*/  @P0 EXIT ;  /* 0x000000000000094d */ /* 0x000fea0003800000 */
[----:B01----:R-:W0:Y:S01]  /*0e30*/  LDC.64 R2, c[0x0][0x380] ;  /* 0x0000e000ff027b82 */ /* 0x003e220000000a00 */
[----:B------:R-:W-:Y:S01]  /*0e40*/  IMAD R7, R6, UR4, R7 ;  /* 0x0000000406077c24 */ /* 0x000fe2000f8e0207 */
[----:B------:R-:W-:-:S03]  /*0e50*/  MOV R13, R5 ;  /* 0x00000005000d7202 */ /* 0x000fc60000000f00 */
[----:B0-----:R-:W-:-:S05]  /*0e60*/  IMAD.WIDE R2, R7, 0x8, R2 ;  /* 0x0000000807027825 */ /* 0x001fca00078e0202 */
[----:B------:R-:W-:Y:S01]  /*0e70*/  STG.E.64 desc[UR24][R2.64], R12 ;  /* 0x0000000c02007986 */ /* 0x000fe2000c101b18 */
[----:B------:R-:W-:Y:S05]  /*0e80*/  EXIT ;  /* 0x000000000000794d */ /* 0x000fea0003800000 */
.L_x_18:
[----:B------:R-:W-:-:S00]  /*0e90*/  BRA `(.L_x_18) ;  /* 0xfffffffc00fc7947 */ /* 0x000fc0000383ffff */
[----:B------:R-:W-:-:S00]  /*0ea0*/  NOP ;  /* 0x0000000000007918 */ /* 0x000fc00000000000 */
        /* <DEDUP_REMOVED lines=13> */
.L_x_19:


//--------------------- .nv.shared._Z10matmulLongPxPKxS1_iii --------------------------
	.section	.nv.shared._Z10matmulLongPxPKxS1_iii,"aw",@nobits
	.sectionflags	@""
	.align	8
.nv.shared._Z10matmulLongPxPKxS1_iii:
	.zero		5120


//--------------------- .nv.shared.reserved.0     --------------------------
	.section	.nv.shared.reserved.0,"aw",@nobits
	.weak		__nv_reservedSMEM_offset_0_alias
	.size		__nv_reservedSMEM_offset_0_alias, 0, 64
	.other		__nv_reservedSMEM_offset_0_alias,@"STO_CUDA_RESERVED_SHARED STV_DEFAULT"
__nv_reservedSMEM_offset_0_alias:
	.zero		0
	.zero		64


//--------------------- .nv.constant0._Z10matmulLongPxPKxS1_iii --------------------------
	.section	.nv.constant0._Z10matmulLongPxPKxS1_iii,"a",@progbits
	.sectionflags	@""
	.align	4
.nv.constant0._Z10matmulLongPxPKxS1_iii:
	.zero		932


//--------------------- SYMBOLS --------------------------

	.type		.nv.reservedSmem.offset0,@object
	.size		.nv.reservedSmem.offset0,0x4
	.type		.nv.reservedSmem.cap,@object
	.size		.nv.reservedSmem.cap,0x4
